//
// Generated by NVIDIA NVVM Compiler
//
// Compiler Build ID: CL-36424714
// Cuda compilation tools, release 13.0, V13.0.88
// Based on NVVM 20.0.0
//

.version 9.0
.target sm_100
.address_size 64

	// .globl	_Z7leibnizPdii

.visible .entry _Z7leibnizPdii(
	.param .u64 .ptr .align 1 _Z7leibnizPdii_param_0,
	.param .u32 _Z7leibnizPdii_param_1,
	.param .u32 _Z7leibnizPdii_param_2
)
{
	.reg .pred 	%p<8>;
	.reg .b32 	%r<41>;
	.reg .b64 	%rd<3>;
	.reg .b64 	%fd<34>;

	ld.param.u64 	%rd1, [_Z7leibnizPdii_param_0];
	ld.param.u32 	%r19, [_Z7leibnizPdii_param_1];
	ld.param.u32 	%r20, [_Z7leibnizPdii_param_2];
	mov.u32 	%r21, %ctaid.x;
	mov.u32 	%r22, %ntid.x;
	mov.u32 	%r23, %tid.x;
	mad.lo.s32 	%r24, %r21, %r22, %r23;
	mul.lo.s32 	%r1, %r20, %r24;
	add.s32 	%r25, %r1, %r20;
	min.s32 	%r2, %r19, %r25;
	setp.ge.s32 	%p1, %r1, %r2;
	mov.f64 	%fd33, 0d0000000000000000;
	@%p1 bra 	$L__BB0_7;
	sub.s32 	%r26, %r2, %r1;
	and.b32  	%r3, %r26, 3;
	setp.eq.s32 	%p2, %r3, 0;
	mov.f64 	%fd33, 0d0000000000000000;
	mov.u32 	%r38, %r1;
	@%p2 bra 	$L__BB0_4;
	shl.b32 	%r36, %r1, 1;
	neg.s32 	%r35, %r3;
	mov.f64 	%fd33, 0d0000000000000000;
	mov.u32 	%r38, %r1;
$L__BB0_3:
	.pragma "nounroll";
	and.b32  	%r27, %r38, 1;
	setp.eq.b32 	%p3, %r27, 1;
	selp.f64 	%fd14, 0dC010000000000000, 0d4010000000000000, %p3;
	add.s32 	%r28, %r36, 1;
	cvt.rn.f64.s32 	%fd15, %r28;
	div.rn.f64 	%fd16, %fd14, %fd15;
	add.f64 	%fd33, %fd33, %fd16;
	add.s32 	%r38, %r38, 1;
	add.s32 	%r36, %r36, 2;
	add.s32 	%r35, %r35, 1;
	setp.ne.s32 	%p4, %r35, 0;
	@%p4 bra 	$L__BB0_3;
$L__BB0_4:
	sub.s32 	%r29, %r1, %r2;
	setp.gt.u32 	%p5, %r29, -4;
	@%p5 bra 	$L__BB0_7;
	and.b32  	%r30, %r38, 1;
	setp.eq.b32 	%p6, %r30, 1;
	selp.f64 	%fd5, 0dC010000000000000, 0d4010000000000000, %p6;
	selp.f64 	%fd6, 0d4010000000000000, 0dC010000000000000, %p6;
	sub.s32 	%r40, %r38, %r2;
	shl.b32 	%r31, %r38, 1;
	add.s32 	%r39, %r31, 3;
$L__BB0_6:
	add.s32 	%r32, %r39, -2;
	cvt.rn.f64.s32 	%fd17, %r32;
	div.rn.f64 	%fd18, %fd5, %fd17;
	add.f64 	%fd19, %fd33, %fd18;
	add.s32 	%r33, %r39, 4;
	cvt.rn.f64.s32 	%fd20, %r39;
	div.rn.f64 	%fd21, %fd6, %fd20;
	add.f64 	%fd22, %fd19, %fd21;
	add.s32 	%r34, %r39, 2;
	cvt.rn.f64.s32 	%fd23, %r34;
	div.rn.f64 	%fd24, %fd5, %fd23;
	add.f64 	%fd25, %fd22, %fd24;
	cvt.rn.f64.s32 	%fd26, %r33;
	div.rn.f64 	%fd27, %fd6, %fd26;
	add.f64 	%fd33, %fd25, %fd27;
	add.s32 	%r40, %r40, 4;
	add.s32 	%r39, %r39, 8;
	setp.ne.s32 	%p7, %r40, 0;
	@%p7 bra 	$L__BB0_6;
$L__BB0_7:
	cvta.to.global.u64 	%rd2, %rd1;
	atom.global.add.f64 	%fd28, [%rd2], %fd33;
	ret;

}


// ===== COMPILED SASS (sm_100) =====

	.target	sm_100

	.elftype	@"ET_EXEC"


//--------------------- .note.nv.tkinfo           --------------------------
	.section	.note.nv.tkinfo,"",@"SHT_NOTE"
	.sectionflags	@"SHF_NOTE_NV_TKINFO"
	.tkinfo
        /*0018*/ 	.word	0x00000002
        /*0030*/ 	.string	""
        /*0030*/ 	.string	"ptxas"
        /*0030*/ 	.string	"Cuda compilation tools, release 13.0, V13.0.88"
        /*0030*/ 	.string	"Build cuda_13.0.r13.0/compiler.36424714_0"
        /*0030*/ 	.string	"-arch sm_100 -m 64 "



//--------------------- .note.nv.cuinfo           --------------------------
	.section	.note.nv.cuinfo,"",@"SHT_NOTE"
	.sectionflags	@"SHF_NOTE_NV_CUINFO"
        /*0018*/ 	.short	0x0002
        /*001a*/ 	.short	0x0064
        /*001c*/ 	.short	0x0082
	.zero		2


//--------------------- .nv.info                  --------------------------
	.section	.nv.info,"",@"SHT_CUDA_INFO"
	.align	4


	//----- nvinfo : EIATTR_REGCOUNT
	.align		4
        /*0000*/ 	.byte	0x04, 0x2f
        /*0002*/ 	.short	(.L_1 - .L_0)
	.align		4
.L_0:
        /*0004*/ 	.word	index@(_Z7leibnizPdii)
        /*0008*/ 	.word	0x00000020


	//----- nvinfo : EIATTR_FRAME_SIZE
	.align		4
.L_1:
        /*000c*/ 	.byte	0x04, 0x11
        /*000e*/ 	.short	(.L_3 - .L_2)
	.align		4
.L_2:
        /*0010*/ 	.word	index@($__internal_0_$__cuda_sm20_div_rn_f64_full)
        /*0014*/ 	.word	0x00000000


	//----- nvinfo : EIATTR_FRAME_SIZE
	.align		4
.L_3:
        /*0018*/ 	.byte	0x04, 0x11
        /*001a*/ 	.short	(.L_5 - .L_4)
	.align		4
.L_4:
        /*001c*/ 	.word	index@(_Z7leibnizPdii)
        /*0020*/ 	.word	0x00000000


	//----- nvinfo : EIATTR_MIN_STACK_SIZE
	.align		4
.L_5:
        /*0024*/ 	.byte	0x04, 0x12
        /*0026*/ 	.short	(.L_7 - .L_6)
	.align		4
.L_6:
        /*0028*/ 	.word	index@(_Z7leibnizPdii)
        /*002c*/ 	.word	0x00000000
.L_7:


//--------------------- .nv.compat                --------------------------
	.section	.nv.compat,"",@"SHT_CUDA_COMPAT_INFO"
	.align	4
        /*0000*/ 	.byte	0x02, 0x09, 0x00, 0x00, 0x02, 0x02, 0x01, 0x00, 0x02, 0x05, 0x05, 0x00, 0x03, 0x07, 0x01, 0x01
        /*0010*/ 	.byte	0x02, 0x03, 0x00, 0x00, 0x02, 0x06, 0x01, 0x00, 0x04, 0x0b, 0x08, 0x00, 0x01, 0x00, 0x00, 0x00
        /*0020*/ 	.byte	0x00, 0x00, 0x00, 0x00


//--------------------- .nv.info._Z7leibnizPdii   --------------------------
	.section	.nv.info._Z7leibnizPdii,"",@"SHT_CUDA_INFO"
	.sectionflags	@""
	.align	4


	//----- nvinfo : EIATTR_CUDA_API_VERSION
	.align		4
        /*0000*/ 	.byte	0x04, 0x37
        /*0002*/ 	.short	(.L_9 - .L_8)
.L_8:
        /*0004*/ 	.word	0x00000082


	//----- nvinfo : EIATTR_KPARAM_INFO
	.align		4
.L_9:
        /*0008*/ 	.byte	0x04, 0x17
        /*000a*/ 	.short	(.L_11 - .L_10)
.L_10:
        /*000c*/ 	.word	0x00000000
        /*0010*/ 	.short	0x0002
        /*0012*/ 	.short	0x000c
        /*0014*/ 	.byte	0x00, 0xf0, 0x11, 0x00


	//----- nvinfo : EIATTR_KPARAM_INFO
	.align		4
.L_11:
        /*0018*/ 	.byte	0x04, 0x17
        /*001a*/ 	.short	(.L_13 - .L_12)
.L_12:
        /*001c*/ 	.word	0x00000000
        /*0020*/ 	.short	0x0001
        /*0022*/ 	.short	0x0008
        /*0024*/ 	.byte	0x00, 0xf0, 0x11, 0x00


	//----- nvinfo : EIATTR_KPARAM_INFO
	.align		4
.L_13:
        /*0028*/ 	.byte	0x04, 0x17
        /*002a*/ 	.short	(.L_15 - .L_14)
.L_14:
        /*002c*/ 	.word	0x00000000
        /*0030*/ 	.short	0x0000
        /*0032*/ 	.short	0x0000
        /*0034*/ 	.byte	0x00, 0xf5, 0x21, 0x00


	//----- nvinfo : EIATTR_SPARSE_MMA_MASK
	.align		4
.L_15:
        /*0038*/ 	.byte	0x03, 0x50
        /*003a*/ 	.short	0x0000


	//----- nvinfo : EIATTR_MAXREG_COUNT
	.align		4
        /*003c*/ 	.byte	0x03, 0x1b
        /*003e*/ 	.short	0x00ff


	//----- nvinfo : EIATTR_MERCURY_ISA_VERSION
	.align		4
        /*0040*/ 	.byte	0x03, 0x5f
        /*0042*/ 	.short	0x0101


	//----- nvinfo : EIATTR_VRC_CTA_INIT_COUNT
	.align		4
        /*0044*/ 	.byte	0x02, 0x4a
	.zero		1
	.zero		1


	//----- nvinfo : EIATTR_EXIT_INSTR_OFFSETS
	.align		4
        /*0048*/ 	.byte	0x04, 0x1c
        /*004a*/ 	.short	(.L_17 - .L_16)


	//   ....[0]....
.L_16:
        /*004c*/ 	.word	0x00000b70


	//----- nvinfo : EIATTR_CRS_STACK_SIZE
	.align		4
.L_17:
        /*0050*/ 	.byte	0x04, 0x1e
        /*0052*/ 	.short	(.L_19 - .L_18)
.L_18:
        /*0054*/ 	.word	0x00000000


	//----- nvinfo : EIATTR_CBANK_PARAM_SIZE
	.align		4
.L_19:
        /*0058*/ 	.byte	0x03, 0x19
        /*005a*/ 	.short	0x0010


	//----- nvinfo : EIATTR_PARAM_CBANK
	.align		4
        /*005c*/ 	.byte	0x04, 0x0a
        /*005e*/ 	.short	(.L_21 - .L_20)
	.align		4
.L_20:
        /*0060*/ 	.word	index@(.nv.constant0._Z7leibnizPdii)
        /*0064*/ 	.short	0x0380
        /*0066*/ 	.short	0x0010


	//----- nvinfo : EIATTR_SW_WAR
	.align		4
.L_21:
        /*0068*/ 	.byte	0x04, 0x36
        /*006a*/ 	.short	(.L_23 - .L_22)
.L_22:
        /*006c*/ 	.word	0x00000008
.L_23:


//--------------------- .nv.callgraph             --------------------------
	.section	.nv.callgraph,"",@"SHT_CUDA_CALLGRAPH"
	.align	4
	.sectionentsize	8
	.align		4
        /*0000*/ 	.word	0x00000000
	.align		4
        /*0004*/ 	.word	0xffffffff
	.align		4
        /*0008*/ 	.word	0x00000000
	.align		4
        /*000c*/ 	.word	0xfffffffe
	.align		4
        /*0010*/ 	.word	0x00000000
	.align		4
        /*0014*/ 	.word	0xfffffffd
	.align		4
        /*0018*/ 	.word	0x00000000
	.align		4
        /*001c*/ 	.word	0xfffffffc


//--------------------- .text._Z7leibnizPdii      --------------------------
	.section	.text._Z7leibnizPdii,"ax",@progbits
	.align	128
        .global         _Z7leibnizPdii
        .type           _Z7leibnizPdii,@function
        .size           _Z7leibnizPdii,(.L_x_22 - _Z7leibnizPdii)
        .other          _Z7leibnizPdii,@"STO_CUDA_ENTRY STV_DEFAULT"
_Z7leibnizPdii:
.text._Z7leibnizPdii:
[----:B------:R-:W-:Y:S01]  /*0000*/  LDC R1, c[0x0][0x37c] ;  /* 0x0000df00ff017b82 */ /* 0x000fe20000000800 */
[----:B------:R-:W0:Y:S07]  /*0010*/  S2R R3, SR_TID.X ;  /* 0x0000000000037919 */ /* 0x000e2e0000002100 */
[----:B------:R-:W0:Y:S01]  /*0020*/  S2UR UR4, SR_CTAID.X ;  /* 0x00000000000479c3 */ /* 0x000e220000002500 */
[----:B------:R-:W-:Y:S01]  /*0030*/  BSSY.RECONVERGENT B0, `(.L_x_0) ;  /* 0x00000b1000007945 */ /* 0x000fe20003800200 */
[----:B------:R-:W-:-:S06]  /*0040*/  CS2R R20, SRZ ;  /* 0x0000000000147805 */ /* 0x000fcc000001ff00 */
[----:B------:R-:W0:Y:S08]  /*0050*/  LDC R0, c[0x0][0x360] ;  /* 0x0000d800ff007b82 */ /* 0x000e300000000800 */
[----:B------:R-:W1:Y:S01]  /*0060*/  LDC.64 R6, c[0x0][0x388] ;  /* 0x0000e200ff067b82 */ /* 0x000e620000000a00 */
[----:B0-----:R-:W-:Y:S01]  /*0070*/  IMAD R0, R0, UR4, R3 ;  /* 0x0000000400007c24 */ /* 0x001fe2000f8e0203 */
[----:B------:R-:W0:Y:S03]  /*0080*/  LDCU.64 UR4, c[0x0][0x358] ;  /* 0x00006b00ff0477ac */ /* 0x000e260008000a00 */
[----:B-1----:R-:W-:-:S05]  /*0090*/  IMAD R5, R0, R7, RZ ;  /* 0x0000000700057224 */ /* 0x002fca00078e02ff */
[----:B------:R-:W-:-:S04]  /*00a0*/  VIADDMNMX R7, R5, R7, R6, PT ;  /* 0x0000000705077246 */ /* 0x000fc80003800106 */
[----:B------:R-:W-:-:S13]  /*00b0*/  ISETP.GE.AND P0, PT, R5, R7, PT ;  /* 0x000000070500720c */ /* 0x000fda0003f06270 */
[----:B0-----:R-:W-:Y:S05]  /*00c0*/  @P0 BRA `(.L_x_1) ;  /* 0x00000008009c0947 */ /* 0x001fea0003800000 */
[--C-:B------:R-:W-:Y:S01]  /*00d0*/  IMAD.IADD R0, R7, 0x1, -R5.reuse ;  /* 0x0000000107007824 */ /* 0x100fe200078e0a05 */
[----:B------:R-:W-:Y:S01]  /*00e0*/  BSSY.RECONVERGENT B1, `(.L_x_2) ;  /* 0x000002d000017945 */ /* 0x000fe20003800200 */
[----:B------:R-:W-:Y:S01]  /*00f0*/  IMAD.MOV.U32 R6, RZ, RZ, R5 ;  /* 0x000000ffff067224 */ /* 0x000fe200078e0005 */
[----:B------:R-:W-:Y:S01]  /*0100*/  CS2R R20, SRZ ;  /* 0x0000000000147805 */ /* 0x000fe2000001ff00 */
[----:B------:R-:W-:Y:S01]  /*0110*/  IMAD.MOV.U32 R4, RZ, RZ, RZ ;  /* 0x000000ffff047224 */ /* 0x000fe200078e00ff */
[----:B------:R-:W-:-:S13]  /*0120*/  LOP3.LUT P0, R0, R0, 0x3, RZ, 0xc0, !PT ;  /* 0x0000000300007812 */ /* 0x000fda000780c0ff */
[----:B------:R-:W-:Y:S05]  /*0130*/  @!P0 BRA `(.L_x_3) ;  /* 0x00000000009c8947 */ /* 0x000fea0003800000 */
[----:B------:R-:W-:Y:S01]  /*0140*/  IMAD.MOV R8, RZ, RZ, -R0 ;  /* 0x000000ffff087224 */ /* 0x000fe200078e0a00 */
[----:B------:R-:W-:Y:S01]  /*0150*/  CS2R R20, SRZ ;  /* 0x0000000000147805 */ /* 0x000fe2000001ff00 */
[----:B------:R-:W-:Y:S02]  /*0160*/  IMAD.SHL.U32 R25, R5, 0x2, RZ ;  /* 0x0000000205197824 */ /* 0x000fe400078e00ff */
[----:B------:R-:W-:-:S07]  /*0170*/  IMAD.MOV.U32 R6, RZ, RZ, R5 ;  /* 0x000000ffff067224 */ /* 0x000fce00078e0005 */
.L_x_6:
[----:B------:R-:W-:Y:S01]  /*0180*/  VIADD R10, R25, 0x1 ;  /* 0x00000001190a7836 */ /* 0x000fe20000000000 */
[----:B------:R-:W-:Y:S01]  /*0190*/  LOP3.LUT R0, R6, 0x1, RZ, 0xc0, !PT ;  /* 0x0000000106007812 */ /* 0x000fe200078ec0ff */
[----:B------:R-:W-:Y:S01]  /*01a0*/  IMAD.MOV.U32 R2, RZ, RZ, 0x1 ;  /* 0x00000001ff027424 */ /* 0x000fe200078e00ff */
[----:B------:R-:W-:Y:S01]  /*01b0*/  MOV R9, 0x40100000 ;  /* 0x4010000000097802 */ /* 0x000fe20000000f00 */
[----:B------:R-:W-:Y:S01]  /*01c0*/  VIADD R8, R8, 0x1 ;  /* 0x0000000108087836 */ /* 0x000fe20000000000 */
[----:B------:R-:W-:Y:S01]  /*01d0*/  ISETP.NE.U32.AND P0, PT, R0, 0x1, PT ;  /* 0x000000010000780c */ /* 0x000fe20003f05070 */
[----:B------:R-:W0:Y:S01]  /*01e0*/  I2F.F64 R10, R10 ;  /* 0x0000000a000a7312 */ /* 0x000e220000201c00 */
[----:B------:R-:W-:Y:S02]  /*01f0*/  BSSY.RECONVERGENT B2, `(.L_x_4) ;  /* 0x0000017000027945 */ /* 0x000fe40003800200 */
[----:B------:R-:W-:-:S05]  /*0200*/  ISETP.NE.AND P1, PT, R8, RZ, PT ;  /* 0x000000ff0800720c */ /* 0x000fca0003f25270 */
[----:B0-----:R-:W0:Y:S02]  /*0210*/  MUFU.RCP64H R3, R11 ;  /* 0x0000000b00037308 */ /* 0x001e240000001800 */
[----:B0-----:R-:W-:-:S08]  /*0220*/  DFMA R12, -R10, R2, 1 ;  /* 0x3ff000000a0c742b */ /* 0x001fd00000000102 */
[----:B------:R-:W-:-:S08]  /*0230*/  DFMA R12, R12, R12, R12 ;  /* 0x0000000c0c0c722b */ /* 0x000fd0000000000c */
[----:B------:R-:W-:-:S08]  /*0240*/  DFMA R12, R2, R12, R2 ;  /* 0x0000000c020c722b */ /* 0x000fd00000000002 */
[----:B------:R-:W-:-:S08]  /*0250*/  DFMA R2, -R10, R12, 1 ;  /* 0x3ff000000a02742b */ /* 0x000fd0000000010c */
[----:B------:R-:W-:Y:S01]  /*0260*/  DFMA R2, R12, R2, R12 ;  /* 0x000000020c02722b */ /* 0x000fe2000000000c */
[----:B------:R-:W-:Y:S01]  /*0270*/  FSEL R13, -R9, 2.25, !P0 ;  /* 0x40100000090d7808 */ /* 0x000fe20004000100 */
[----:B------:R-:W-:-:S03]  /*0280*/  IMAD.MOV.U32 R12, RZ, RZ, RZ ;  /* 0x000000ffff0c7224 */ /* 0x000fc600078e00ff */
[----:B------:R-:W-:-:S03]  /*0290*/  FSETP.GEU.AND P2, PT, |R13|, 6.5827683646048100446e-37, PT ;  /* 0x036000000d00780b */ /* 0x000fc60003f4e200 */
[----:B------:R-:W-:-:S08]  /*02a0*/  DMUL R14, R2, R12 ;  /* 0x0000000c020e7228 */ /* 0x000fd00000000000 */
[----:B------:R-:W-:-:S08]  /*02b0*/  DFMA R16, -R10, R14, R12 ;  /* 0x0000000e0a10722b */ /* 0x000fd0000000010c */
[----:B------:R-:W-:-:S10]  /*02c0*/  DFMA R2, R2, R16, R14 ;  /* 0x000000100202722b */ /* 0x000fd4000000000e */
[----:B------:R-:W-:-:S05]  /*02d0*/  FFMA R0, RZ, R11, R3 ;  /* 0x0000000bff007223 */ /* 0x000fca0000000003 */
[----:B------:R-:W-:-:S13]  /*02e0*/  FSETP.GT.AND P0, PT, |R0|, 1.469367938527859385e-39, PT ;  /* 0x001000000000780b */ /* 0x000fda0003f04200 */
[----:B------:R-:W-:Y:S05]  /*02f0*/  @P0 BRA P2, `(.L_x_5) ;  /* 0x0000000000180947 */ /* 0x000fea0001000000 */
[----:B------:R-:W-:Y:S01]  /*0300*/  IMAD.MOV.U32 R2, RZ, RZ, R11 ;  /* 0x000000ffff027224 */ /* 0x000fe200078e000b */
[----:B------:R-:W-:Y:S01]  /*0310*/  MOV R3, 0x340 ;  /* 0x0000034000037802 */ /* 0x000fe20000000f00 */
[----:B------:R-:W-:-:S07]  /*0320*/  IMAD.MOV.U32 R15, RZ, RZ, R13 ;  /* 0x000000ffff0f7224 */ /* 0x000fce00078e000d */
[----:B------:R-:W-:Y:S05]  /*0330*/  CALL.REL.NOINC `($__internal_0_$__cuda_sm20_div_rn_f64_full) ;  /* 0x0000000800107944 */ /* 0x000fea0003c00000 */
[----:B------:R-:W-:Y:S02]  /*0340*/  IMAD.MOV.U32 R2, RZ, RZ, R10 ;  /* 0x000000ffff027224 */ /* 0x000fe400078e000a */
[----:B------:R-:W-:-:S07]  /*0350*/  IMAD.MOV.U32 R3, RZ, RZ, R11 ;  /* 0x000000ffff037224 */ /* 0x000fce00078e000b */
.L_x_5:
[----:B------:R-:W-:Y:S05]  /*0360*/  BSYNC.RECONVERGENT B2 ;  /* 0x0000000000027941 */ /* 0x000fea0003800200 */
.L_x_4:
[----:B------:R-:W-:Y:S01]  /*0370*/  DADD R20, R2, R20 ;  /* 0x0000000002147229 */ /* 0x000fe20000000014 */
[----:B------:R-:W-:Y:S01]  /*0380*/  VIADD R6, R6, 0x1 ;  /* 0x0000000106067836 */ /* 0x000fe20000000000 */
[----:B------:R-:W-:Y:S01]  /*0390*/  IADD3 R25, PT, PT, R25, 0x2, RZ ;  /* 0x0000000219197810 */ /* 0x000fe20007ffe0ff */
[----:B------:R-:W-:Y:S08]  /*03a0*/  @P1 BRA `(.L_x_6) ;  /* 0xfffffffc00741947 */ /* 0x000ff0000383ffff */
.L_x_3:
[----:B------:R-:W-:Y:S05]  /*03b0*/  BSYNC.RECONVERGENT B1 ;  /* 0x0000000000017941 */ /* 0x000fea0003800200 */
.L_x_2:
[----:B------:R-:W-:-:S05]  /*03c0*/  IMAD.IADD R0, R5, 0x1, -R7 ;  /* 0x0000000105007824 */ /* 0x000fca00078e0a07 */
[----:B------:R-:W-:-:S13]  /*03d0*/  ISETP.GT.U32.AND P0, PT, R0, -0x4, PT ;  /* 0xfffffffc0000780c */ /* 0x000fda0003f04070 */
[----:B------:R-:W-:Y:S05]  /*03e0*/  @P0 BRA `(.L_x_1) ;  /* 0x0000000400d40947 */ /* 0x000fea0003800000 */
[C---:B------:R-:W-:Y:S01]  /*03f0*/  LOP3.LUT R0, R6.reuse, 0x1, RZ, 0xc0, !PT ;  /* 0x0000000106007812 */ /* 0x040fe200078ec0ff */
[----:B------:R-:W-:Y:S02]  /*0400*/  IMAD.MOV.U32 R8, RZ, RZ, 0x40100000 ;  /* 0x40100000ff087424 */ /* 0x000fe400078e00ff */
[----:B------:R-:W-:Y:S01]  /*0410*/  IMAD.IADD R5, R6, 0x1, -R7 ;  /* 0x0000000106057824 */ /* 0x000fe200078e0a07 */
[----:B------:R-:W-:Y:S02]  /*0420*/  ISETP.NE.U32.AND P0, PT, R0, 0x1, PT ;  /* 0x000000010000780c */ /* 0x000fe40003f05070 */
[----:B------:R-:W-:Y:S02]  /*0430*/  LEA R6, R6, 0x3, 0x1 ;  /* 0x0000000306067811 */ /* 0x000fe400078e08ff */
[C---:B------:R-:W-:Y:S02]  /*0440*/  FSEL R7, -R8.reuse, 2.25, !P0 ;  /* 0x4010000008077808 */ /* 0x040fe40004000100 */
[----:B------:R-:W-:-:S07]  /*0450*/  FSEL R8, R8, -2.25, !P0 ;  /* 0xc010000008087808 */ /* 0x000fce0004000000 */
.L_x_15:
[----:B------:R-:W-:Y:S01]  /*0460*/  VIADD R10, R6, 0xfffffffe ;  /* 0xfffffffe060a7836 */ /* 0x000fe20000000000 */
[----:B------:R-:W-:Y:S01]  /*0470*/  FSETP.GEU.AND P2, PT, |R7|, 6.5827683646048100446e-37, PT ;  /* 0x036000000700780b */ /* 0x000fe20003f4e200 */
[----:B------:R-:W-:Y:S01]  /*0480*/  IMAD.MOV.U32 R2, RZ, RZ, 0x1 ;  /* 0x00000001ff027424 */ /* 0x000fe200078e00ff */
[----:B------:R-:W-:Y:S01]  /*0490*/  IADD3 R5, PT, PT, R5, 0x4, RZ ;  /* 0x0000000405057810 */ /* 0x000fe20007ffe0ff */
[----:B------:R-:W-:Y:S01]  /*04a0*/  IMAD.MOV.U32 R14, RZ, RZ, RZ ;  /* 0x000000ffff0e7224 */ /* 0x000fe200078e00ff */
[----:B------:R-:W-:Y:S01]  /*04b0*/  BSSY.RECONVERGENT B1, `(.L_x_7) ;  /* 0x0000016000017945 */ /* 0x000fe20003800200 */
[----:B------:R-:W0:Y:S01]  /*04c0*/  I2F.F64 R10, R10 ;  /* 0x0000000a000a7312 */ /* 0x000e220000201c00 */
[----:B------:R-:W-:Y:S01]  /*04d0*/  IMAD.MOV.U32 R15, RZ, RZ, R7 ;  /* 0x000000ffff0f7224 */ /* 0x000fe200078e0007 */
[----:B------:R-:W-:-:S06]  /*04e0*/  ISETP.NE.AND P1, PT, R5, RZ, PT ;  /* 0x000000ff0500720c */ /* 0x000fcc0003f25270 */
[----:B0-----:R-:W0:Y:S02]  /*04f0*/  MUFU.RCP64H R3, R11 ;  /* 0x0000000b00037308 */ /* 0x001e240000001800 */
[----:B0-----:R-:W-:-:S08]  /*0500*/  DFMA R12, -R10, R2, 1 ;  /* 0x3ff000000a0c742b */ /* 0x001fd00000000102 */
[----:B------:R-:W-:-:S08]  /*0510*/  DFMA R12, R12, R12, R12 ;  /* 0x0000000c0c0c722b */ /* 0x000fd0000000000c */
[----:B------:R-:W-:-:S08]  /*0520*/  DFMA R12, R2, R12, R2 ;  /* 0x0000000c020c722b */ /* 0x000fd00000000002 */
[----:B------:R-:W-:-:S08]  /*0530*/  DFMA R2, -R10, R12, 1 ;  /* 0x3ff000000a02742b */ /* 0x000fd0000000010c */
[----:B------:R-:W-:-:S08]  /*0540*/  DFMA R2, R12, R2, R12 ;  /* 0x000000020c02722b */ /* 0x000fd0000000000c */
        /* <DEDUP_REMOVED lines=12> */
.L_x_8:
[----:B------:R-:W-:Y:S05]  /*0610*/  BSYNC.RECONVERGENT B1 ;  /* 0x0000000000017941 */ /* 0x000fea0003800200 */
.L_x_7:
[----:B------:R-:W0:Y:S01]  /*0620*/  I2F.F64 R12, R6 ;  /* 0x00000006000c7312 */ /* 0x000e220000201c00 */
[----:B------:R-:W-:Y:S01]  /*0630*/  IMAD.MOV.U32 R10, RZ, RZ, 0x1 ;  /* 0x00000001ff0a7424 */ /* 0x000fe200078e00ff */
[----:B------:R-:W-:Y:S01]  /*0640*/  FSETP.GEU.AND P2, PT, |R8|, 6.5827683646048100446e-37, PT ;  /* 0x036000000800780b */ /* 0x000fe20003f4e200 */
[----:B------:R-:W-:Y:S01]  /*0650*/  IMAD.MOV.U32 R16, RZ, RZ, RZ ;  /* 0x000000ffff107224 */ /* 0x000fe200078e00ff */
[----:B------:R-:W-:Y:S01]  /*0660*/  BSSY.RECONVERGENT B1, `(.L_x_9) ;  /* 0x0000015000017945 */ /* 0x000fe20003800200 */
[----:B------:R-:W-:Y:S01]  /*0670*/  IMAD.MOV.U32 R17, RZ, RZ, R8 ;  /* 0x000000ffff117224 */ /* 0x000fe200078e0008 */
[----:B------:R-:W-:Y:S01]  /*0680*/  DADD R20, R2, R20 ;  /* 0x0000000002147229 */ /* 0x000fe20000000014 */
[----:B------:R-:W-:Y:S01]  /*0690*/  IADD3 R25, PT, PT, R6, 0x4, RZ ;  /* 0x0000000406197810 */ /* 0x000fe20007ffe0ff */
        /* <DEDUP_REMOVED lines=14> */
[----:B------:R-:W-:Y:S02]  /*0780*/  IMAD.MOV.U32 R2, RZ, RZ, R13 ;  /* 0x000000ffff027224 */ /* 0x000fe400078e000d */
[----:B------:R-:W-:-:S07]  /*0790*/  IMAD.MOV.U32 R15, RZ, RZ, R8 ;  /* 0x000000ffff0f7224 */ /* 0x000fce00078e0008 */
[----:B------:R-:W-:Y:S05]  /*07a0*/  CALL.REL.NOINC `($__internal_0_$__cuda_sm20_div_rn_f64_full) ;  /* 0x0000000000f47944 */ /* 0x000fea0003c00000 */
.L_x_10:
[----:B------:R-:W-:Y:S05]  /*07b0*/  BSYNC.RECONVERGENT B1 ;  /* 0x0000000000017941 */ /* 0x000fea0003800200 */
.L_x_9:
[----:B------:R-:W-:Y:S01]  /*07c0*/  VIADD R12, R6, 0x2 ;  /* 0x00000002060c7836 */ /* 0x000fe20000000000 */
[----:B------:R-:W-:Y:S01]  /*07d0*/  FSETP.GEU.AND P2, PT, |R7|, 6.5827683646048100446e-37, PT ;  /* 0x036000000700780b */ /* 0x000fe20003f4e200 */
[----:B------:R-:W-:Y:S01]  /*07e0*/  IMAD.MOV.U32 R2, RZ, RZ, 0x1 ;  /* 0x00000001ff027424 */ /* 0x000fe200078e00ff */
[----:B------:R-:W-:Y:S01]  /*07f0*/  BSSY.RECONVERGENT B1, `(.L_x_11) ;  /* 0x0000018000017945 */ /* 0x000fe20003800200 */
[----:B------:R-:W-:Y:S01]  /*0800*/  IMAD.MOV.U32 R16, RZ, RZ, RZ ;  /* 0x000000ffff107224 */ /* 0x000fe200078e00ff */
[----:B------:R-:W-:Y:S01]  /*0810*/  DADD R20, R20, R10 ;  /* 0x0000000014147229 */ /* 0x000fe2000000000a */
[----:B------:R-:W0:Y:S01]  /*0820*/  I2F.F64 R12, R12 ;  /* 0x0000000c000c7312 */ /* 0x000e220000201c00 */
[----:B------:R-:W-:-:S07]  /*0830*/  IMAD.MOV.U32 R17, RZ, RZ, R7 ;  /* 0x000000ffff117224 */ /* 0x000fce00078e0007 */
        /* <DEDUP_REMOVED lines=12> */
[----:B------:R-:W-:Y:S01]  /*0900*/  MOV R10, R12 ;  /* 0x0000000c000a7202 */ /* 0x000fe20000000f00 */
[----:B------:R-:W-:Y:S01]  /*0910*/  IMAD.MOV.U32 R2, RZ, RZ, R13 ;  /* 0x000000ffff027224 */ /* 0x000fe200078e000d */
[----:B------:R-:W-:Y:S01]  /*0920*/  MOV R3, 0x950 ;  /* 0x0000095000037802 */ /* 0x000fe20000000f00 */
[----:B------:R-:W-:-:S07]  /*0930*/  IMAD.MOV.U32 R15, RZ, RZ, R7 ;  /* 0x000000ffff0f7224 */ /* 0x000fce00078e0007 */
[----:B------:R-:W-:Y:S05]  /*0940*/  CALL.REL.NOINC `($__internal_0_$__cuda_sm20_div_rn_f64_full) ;  /* 0x00000000008c7944 */ /* 0x000fea0003c00000 */
[----:B------:R-:W-:Y:S02]  /*0950*/  IMAD.MOV.U32 R2, RZ, RZ, R10 ;  /* 0x000000ffff027224 */ /* 0x000fe400078e000a */
[----:B------:R-:W-:-:S07]  /*0960*/  IMAD.MOV.U32 R3, RZ, RZ, R11 ;  /* 0x000000ffff037224 */ /* 0x000fce00078e000b */
.L_x_12:
[----:B------:R-:W-:Y:S05]  /*0970*/  BSYNC.RECONVERGENT B1 ;  /* 0x0000000000017941 */ /* 0x000fea0003800200 */
.L_x_11:
[----:B------:R-:W0:Y:S01]  /*0980*/  I2F.F64 R12, R25 ;  /* 0x00000019000c7312 */ /* 0x000e220000201c00 */
[----:B------:R-:W-:Y:S01]  /*0990*/  IMAD.MOV.U32 R10, RZ, RZ, 0x1 ;  /* 0x00000001ff0a7424 */ /* 0x000fe200078e00ff */
[----:B------:R-:W-:Y:S01]  /*09a0*/  FSETP.GEU.AND P2, PT, |R8|, 6.5827683646048100446e-37, PT ;  /* 0x036000000800780b */ /* 0x000fe20003f4e200 */
[----:B------:R-:W-:Y:S01]  /*09b0*/  IMAD.MOV.U32 R16, RZ, RZ, RZ ;  /* 0x000000ffff107224 */ /* 0x000fe200078e00ff */
[----:B------:R-:W-:Y:S01]  /*09c0*/  BSSY.RECONVERGENT B1, `(.L_x_13) ;  /* 0x0000014000017945 */ /* 0x000fe20003800200 */
[----:B------:R-:W-:Y:S01]  /*09d0*/  IMAD.MOV.U32 R17, RZ, RZ, R8 ;  /* 0x000000ffff117224 */ /* 0x000fe200078e0008 */
[----:B------:R-:W-:Y:S02]  /*09e0*/  DADD R20, R20, R2 ;  /* 0x0000000014147229 */ /* 0x000fe40000000002 */
        /* <DEDUP_REMOVED lines=17> */
.L_x_14:
[----:B------:R-:W-:Y:S05]  /*0b00*/  BSYNC.RECONVERGENT B1 ;  /* 0x0000000000017941 */ /* 0x000fea0003800200 */
.L_x_13:
[----:B------:R-:W-:Y:S01]  /*0b10*/  DADD R20, R20, R10 ;  /* 0x0000000014147229 */ /* 0x000fe2000000000a */
[----:B------:R-:W-:Y:S01]  /*0b20*/  VIADD R6, R6, 0x8 ;  /* 0x0000000806067836 */ /* 0x000fe20000000000 */
[----:B------:R-:W-:Y:S09]  /*0b30*/  @P1 BRA `(.L_x_15) ;  /* 0xfffffff800481947 */ /* 0x000ff2000383ffff */
.L_x_1:
[----:B------:R-:W-:Y:S05]  /*0b40*/  BSYNC.RECONVERGENT B0 ;  /* 0x0000000000007941 */ /* 0x000fea0003800200 */
.L_x_0:
[----:B------:R-:W0:Y:S02]  /*0b50*/  LDC.64 R2, c[0x0][0x380] ;  /* 0x0000e000ff027b82 */ /* 0x000e240000000a00 */
[----:B0-----:R-:W-:Y:S01]  /*0b60*/  REDG.E.ADD.F64.RN.STRONG.GPU desc[UR4][R2.64], R20 ;  /* 0x00000014020079a6 */ /* 0x001fe2000c12ff04 */
[----:B------:R-:W-:Y:S05]  /*0b70*/  EXIT ;  /* 0x000000000000794d */ /* 0x000fea0003800000 */
        .weak           $__internal_0_$__cuda_sm20_div_rn_f64_full
        .type           $__internal_0_$__cuda_sm20_div_rn_f64_full,@function
        .size           $__internal_0_$__cuda_sm20_div_rn_f64_full,(.L_x_22 - $__internal_0_$__cuda_sm20_div_rn_f64_full)
$__internal_0_$__cuda_sm20_div_rn_f64_full:
[C---:B------:R-:W-:Y:S01]  /*0b80*/  FSETP.GEU.AND P0, PT, |R2|.reuse, 1.469367938527859385e-39, PT ;  /* 0x001000000200780b */ /* 0x040fe20003f0e200 */
[----:B------:R-:W-:Y:S01]  /*0b90*/  IMAD.MOV.U32 R12, RZ, RZ, R10 ;  /* 0x000000ffff0c7224 */ /* 0x000fe200078e000a */
[C---:B------:R-:W-:Y:S01]  /*0ba0*/  LOP3.LUT R11, R2.reuse, 0x800fffff, RZ, 0xc0, !PT ;  /* 0x800fffff020b7812 */ /* 0x040fe200078ec0ff */
[----:B------:R-:W-:Y:S01]  /*0bb0*/  IMAD.MOV.U32 R13, RZ, RZ, R2 ;  /* 0x000000ffff0d7224 */ /* 0x000fe200078e0002 */
[----:B------:R-:W-:Y:S01]  /*0bc0*/  FSETP.GEU.AND P3, PT, |R15|, 1.469367938527859385e-39, PT ;  /* 0x001000000f00780b */ /* 0x000fe20003f6e200 */
[----:B------:R-:W-:Y:S01]  /*0bd0*/  IMAD.MOV.U32 R16, RZ, RZ, 0x1 ;  /* 0x00000001ff107424 */ /* 0x000fe200078e00ff */
[----:B------:R-:W-:Y:S01]  /*0be0*/  LOP3.LUT R11, R11, 0x3ff00000, RZ, 0xfc, !PT ;  /* 0x3ff000000b0b7812 */ /* 0x000fe200078efcff */
[----:B------:R-:W-:Y:S01]  /*0bf0*/  IMAD.MOV.U32 R14, RZ, RZ, R4 ;  /* 0x000000ffff0e7224 */ /* 0x000fe200078e0004 */
[----:B------:R-:W-:Y:S01]  /*0c00*/  LOP3.LUT R9, R15, 0x7ff00000, RZ, 0xc0, !PT ;  /* 0x7ff000000f097812 */ /* 0x000fe200078ec0ff */
[----:B------:R-:W-:Y:S01]  /*0c10*/  BSSY.RECONVERGENT B3, `(.L_x_16) ;  /* 0x0000050000037945 */ /* 0x000fe20003800200 */
[----:B------:R-:W-:-:S02]  /*0c20*/  LOP3.LUT R22, R2, 0x7ff00000, RZ, 0xc0, !PT ;  /* 0x7ff0000002167812 */ /* 0x000fc400078ec0ff */
[----:B------:R-:W-:Y:S01]  /*0c30*/  MOV R2, 0x1ca00000 ;  /* 0x1ca0000000027802 */ /* 0x000fe20000000f00 */
[----:B------:R-:W-:Y:S01]  /*0c40*/  @!P0 DMUL R10, R12, 8.98846567431157953865e+307 ;  /* 0x7fe000000c0a8828 */ /* 0x000fe20000000000 */
[----:B------:R-:W-:-:S03]  /*0c50*/  ISETP.GE.U32.AND P2, PT, R9, R22, PT ;  /* 0x000000160900720c */ /* 0x000fc60003f46070 */
[----:B------:R-:W-:Y:S01]  /*0c60*/  @!P3 LOP3.LUT R0, R13, 0x7ff00000, RZ, 0xc0, !PT ;  /* 0x7ff000000d00b812 */ /* 0x000fe200078ec0ff */
[----:B------:R-:W-:Y:S01]  /*0c70*/  @!P3 IMAD.MOV.U32 R26, RZ, RZ, RZ ;  /* 0x000000ffff1ab224 */ /* 0x000fe200078e00ff */
[----:B------:R-:W0:Y:S02]  /*0c80*/  MUFU.RCP64H R17, R11 ;  /* 0x0000000b00117308 */ /* 0x000e240000001800 */
[----:B------:R-:W-:Y:S02]  /*0c90*/  @!P3 ISETP.GE.U32.AND P4, PT, R9, R0, PT ;  /* 0x000000000900b20c */ /* 0x000fe40003f86070 */
[----:B------:R-:W-:Y:S02]  /*0ca0*/  @!P0 LOP3.LUT R22, R11, 0x7ff00000, RZ, 0xc0, !PT ;  /* 0x7ff000000b168812 */ /* 0x000fe400078ec0ff */
[----:B------:R-:W-:-:S03]  /*0cb0*/  @!P3 SEL R0, R2, 0x63400000, !P4 ;  /* 0x634000000200b807 */ /* 0x000fc60006000000 */
[----:B------:R-:W-:Y:S01]  /*0cc0*/  VIADD R24, R22, 0xffffffff ;  /* 0xffffffff16187836 */ /* 0x000fe20000000000 */
[----:B------:R-:W-:-:S04]  /*0cd0*/  @!P3 LOP3.LUT R0, R0, 0x80000000, R15, 0xf8, !PT ;  /* 0x800000000000b812 */ /* 0x000fc800078ef80f */
[----:B------:R-:W-:Y:S01]  /*0ce0*/  @!P3 LOP3.LUT R27, R0, 0x100000, RZ, 0xfc, !PT ;  /* 0x00100000001bb812 */ /* 0x000fe200078efcff */
[----:B------:R-:W-:Y:S01]  /*0cf0*/  IMAD.MOV.U32 R0, RZ, RZ, R9 ;  /* 0x000000ffff007224 */ /* 0x000fe200078e0009 */
[----:B0-----:R-:W-:-:S08]  /*0d00*/  DFMA R18, R16, -R10, 1 ;  /* 0x3ff000001012742b */ /* 0x001fd0000000080a */
[----:B------:R-:W-:-:S08]  /*0d10*/  DFMA R18, R18, R18, R18 ;  /* 0x000000121212722b */ /* 0x000fd00000000012 */
[----:B------:R-:W-:Y:S01]  /*0d20*/  DFMA R18, R16, R18, R16 ;  /* 0x000000121012722b */ /* 0x000fe20000000010 */
[----:B------:R-:W-:-:S04]  /*0d30*/  SEL R16, R2, 0x63400000, !P2 ;  /* 0x6340000002107807 */ /* 0x000fc80005000000 */
[----:B------:R-:W-:Y:S01]  /*0d40*/  LOP3.LUT R17, R16, 0x800fffff, R15, 0xf8, !PT ;  /* 0x800fffff10117812 */ /* 0x000fe200078ef80f */
[----:B------:R-:W-:Y:S02]  /*0d50*/  IMAD.MOV.U32 R16, RZ, RZ, R14 ;  /* 0x000000ffff107224 */ /* 0x000fe400078e000e */
[----:B------:R-:W-:-:S04]  /*0d60*/  DFMA R28, R18, -R10, 1 ;  /* 0x3ff00000121c742b */ /* 0x000fc8000000080a */
[----:B------:R-:W-:-:S04]  /*0d70*/  @!P3 DFMA R16, R16, 2, -R26 ;  /* 0x400000001010b82b */ /* 0x000fc8000000081a */
[----:B------:R-:W-:-:S06]  /*0d80*/  DFMA R28, R18, R28, R18 ;  /* 0x0000001c121c722b */ /* 0x000fcc0000000012 */
[----:B------:R-:W-:Y:S02]  /*0d90*/  @!P3 LOP3.LUT R0, R17, 0x7ff00000, RZ, 0xc0, !PT ;  /* 0x7ff000001100b812 */ /* 0x000fe400078ec0ff */
[----:B------:R-:W-:-:S03]  /*0da0*/  DMUL R26, R28, R16 ;  /* 0x000000101c1a7228 */ /* 0x000fc60000000000 */
[----:B------:R-:W-:-:S05]  /*0db0*/  VIADD R23, R0, 0xffffffff ;  /* 0xffffffff00177836 */ /* 0x000fca0000000000 */
[----:B------:R-:W-:Y:S01]  /*0dc0*/  DFMA R18, R26, -R10, R16 ;  /* 0x8000000a1a12722b */ /* 0x000fe20000000010 */
[----:B------:R-:W-:-:S04]  /*0dd0*/  ISETP.GT.U32.AND P0, PT, R23, 0x7feffffe, PT ;  /* 0x7feffffe1700780c */ /* 0x000fc80003f04070 */
[----:B------:R-:W-:-:S03]  /*0de0*/  ISETP.GT.U32.OR P0, PT, R24, 0x7feffffe, P0 ;  /* 0x7feffffe1800780c */ /* 0x000fc60000704470 */
[----:B------:R-:W-:-:S10]  /*0df0*/  DFMA R18, R28, R18, R26 ;  /* 0x000000121c12722b */ /* 0x000fd4000000001a */
[----:B------:R-:W-:Y:S05]  /*0e00*/  @P0 BRA `(.L_x_17) ;  /* 0x00000000006c0947 */ /* 0x000fea0003800000 */
[----:B------:R-:W-:-:S04]  /*0e10*/  LOP3.LUT R0, R13, 0x7ff00000, RZ, 0xc0, !PT ;  /* 0x7ff000000d007812 */ /* 0x000fc800078ec0ff */
[CC--:B------:R-:W-:Y:S02]  /*0e20*/  VIADDMNMX R14, R9.reuse, -R0.reuse, 0xb9600000, !PT ;  /* 0xb9600000090e7446 */ /* 0x0c0fe40007800900 */
[----:B------:R-:W-:Y:S02]  /*0e30*/  ISETP.GE.U32.AND P0, PT, R9, R0, PT ;  /* 0x000000000900720c */ /* 0x000fe40003f06070 */
[----:B------:R-:W-:Y:S02]  /*0e40*/  VIMNMX R14, PT, PT, R14, 0x46a00000, PT ;  /* 0x46a000000e0e7848 */ /* 0x000fe40003fe0100 */
[----:B------:R-:W-:-:S05]  /*0e50*/  SEL R2, R2, 0x63400000, !P0 ;  /* 0x6340000002027807 */ /* 0x000fca0004000000 */
[----:B------:R-:W-:Y:S01]  /*0e60*/  IMAD.IADD R2, R14, 0x1, -R2 ;  /* 0x000000010e027824 */ /* 0x000fe200078e0a02 */
[----:B------:R-:W-:-:S03]  /*0e70*/  MOV R14, RZ ;  /* 0x000000ff000e7202 */ /* 0x000fc60000000f00 */
[----:B------:R-:W-:-:S06]  /*0e80*/  VIADD R15, R2, 0x7fe00000 ;  /* 0x7fe00000020f7836 */ /* 0x000fcc0000000000 */
[----:B------:R-:W-:-:S10]  /*0e90*/  DMUL R26, R18, R14 ;  /* 0x0000000e121a7228 */ /* 0x000fd40000000000 */
[----:B------:R-:W-:-:S13]  /*0ea0*/  FSETP.GTU.AND P0, PT, |R27|, 1.469367938527859385e-39, PT ;  /* 0x001000001b00780b */ /* 0x000fda0003f0c200 */
[----:B------:R-:W-:Y:S05]  /*0eb0*/  @P0 BRA `(.L_x_18) ;  /* 0x0000000000940947 */ /* 0x000fea0003800000 */
[----:B------:R-:W-:Y:S01]  /*0ec0*/  DFMA R10, R18, -R10, R16 ;  /* 0x8000000a120a722b */ /* 0x000fe20000000010 */
[----:B------:R-:W-:-:S09]  /*0ed0*/  IMAD.MOV.U32 R14, RZ, RZ, RZ ;  /* 0x000000ffff0e7224 */ /* 0x000fd200078e00ff */
[C---:B------:R-:W-:Y:S02]  /*0ee0*/  FSETP.NEU.AND P0, PT, R11.reuse, RZ, PT ;  /* 0x000000ff0b00720b */ /* 0x040fe40003f0d000 */
[----:B------:R-:W-:-:S04]  /*0ef0*/  LOP3.LUT R12, R11, 0x80000000, R13, 0x48, !PT ;  /* 0x800000000b0c7812 */ /* 0x000fc800078e480d */
[----:B------:R-:W-:-:S07]  /*0f00*/  LOP3.LUT R15, R12, R15, RZ, 0xfc, !PT ;  /* 0x0000000f0c0f7212 */ /* 0x000fce00078efcff */
[----:B------:R-:W-:Y:S05]  /*0f10*/  @!P0 BRA `(.L_x_18) ;  /* 0x00000000007c8947 */ /* 0x000fea0003800000 */
[----:B------:R-:W-:Y:S01]  /*0f20*/  IMAD.MOV R11, RZ, RZ, -R2 ;  /* 0x000000ffff0b7224 */ /* 0x000fe200078e0a02 */
[----:B------:R-:W-:Y:S01]  /*0f30*/  DMUL.RP R14, R18, R14 ;  /* 0x0000000e120e7228 */ /* 0x000fe20000008000 */
[----:B------:R-:W-:Y:S01]  /*0f40*/  IMAD.MOV.U32 R10, RZ, RZ, RZ ;  /* 0x000000ffff0a7224 */ /* 0x000fe200078e00ff */
[----:B------:R-:W-:-:S05]  /*0f50*/  IADD3 R9, PT, PT, -R2, -0x43300000, RZ ;  /* 0xbcd0000002097810 */ /* 0x000fca0007ffe1ff */
[----:B------:R-:W-:-:S10]  /*0f60*/  DFMA R10, R26, -R10, R18 ;  /* 0x8000000a1a0a722b */ /* 0x000fd40000000012 */
[----:B------:R-:W-:Y:S02]  /*0f70*/  FSETP.NEU.AND P0, PT, |R11|, R9, PT ;  /* 0x000000090b00720b */ /* 0x000fe40003f0d200 */
[----:B------:R-:W-:Y:S02]  /*0f80*/  LOP3.LUT R9, R15, R12, RZ, 0x3c, !PT ;  /* 0x0000000c0f097212 */ /* 0x000fe400078e3cff */
[----:B------:R-:W-:Y:S02]  /*0f90*/  FSEL R26, R14, R26, !P0 ;  /* 0x0000001a0e1a7208 */ /* 0x000fe40004000000 */
[----:B------:R-:W-:Y:S01]  /*0fa0*/  FSEL R27, R9, R27, !P0 ;  /* 0x0000001b091b7208 */ /* 0x000fe20004000000 */
[----:B------:R-:W-:Y:S06]  /*0fb0*/  BRA `(.L_x_18) ;  /* 0x0000000000547947 */ /* 0x000fec0003800000 */
.L_x_17:
[----:B------:R-:W-:-:S14]  /*0fc0*/  DSETP.NAN.AND P0, PT, R14, R14, PT ;  /* 0x0000000e0e00722a */ /* 0x000fdc0003f08000 */
[----:B------:R-:W-:Y:S05]  /*0fd0*/  @P0 BRA `(.L_x_19) ;  /* 0x0000000000440947 */ /* 0x000fea0003800000 */
[----:B------:R-:W-:-:S14]  /*0fe0*/  DSETP.NAN.AND P0, PT, R12, R12, PT ;  /* 0x0000000c0c00722a */ /* 0x000fdc0003f08000 */
[----:B------:R-:W-:Y:S05]  /*0ff0*/  @P0 BRA `(.L_x_20) ;  /* 0x0000000000300947 */ /* 0x000fea0003800000 */
[----:B------:R-:W-:Y:S01]  /*1000*/  ISETP.NE.AND P0, PT, R0, R22, PT ;  /* 0x000000160000720c */ /* 0x000fe20003f05270 */
[----:B------:R-:W-:Y:S02]  /*1010*/  IMAD.MOV.U32 R26, RZ, RZ, 0x0 ;  /* 0x00000000ff1a7424 */ /* 0x000fe400078e00ff */
[----:B------:R-:W-:-:S10]  /*1020*/  IMAD.MOV.U32 R27, RZ, RZ, -0x80000 ;  /* 0xfff80000ff1b7424 */ /* 0x000fd400078e00ff */
[----:B------:R-:W-:Y:S05]  /*1030*/  @!P0 BRA `(.L_x_18) ;  /* 0x0000000000348947 */ /* 0x000fea0003800000 */
[----:B------:R-:W-:Y:S02]  /*1040*/  ISETP.NE.AND P0, PT, R0, 0x7ff00000, PT ;  /* 0x7ff000000000780c */ /* 0x000fe40003f05270 */
[----:B------:R-:W-:Y:S02]  /*1050*/  LOP3.LUT R27, R15, 0x80000000, R13, 0x48, !PT ;  /* 0x800000000f1b7812 */ /* 0x000fe400078e480d */
[----:B------:R-:W-:-:S13]  /*1060*/  ISETP.EQ.OR P0, PT, R22, RZ, !P0 ;  /* 0x000000ff1600720c */ /* 0x000fda0004702670 */
[----:B------:R-:W-:Y:S01]  /*1070*/  @P0 LOP3.LUT R0, R27, 0x7ff00000, RZ, 0xfc, !PT ;  /* 0x7ff000001b000812 */ /* 0x000fe200078efcff */
[----:B------:R-:W-:Y:S02]  /*1080*/  @!P0 IMAD.MOV.U32 R26, RZ, RZ, RZ ;  /* 0x000000ffff1a8224 */ /* 0x000fe400078e00ff */
[----:B------:R-:W-:Y:S01]  /*1090*/  @P0 IMAD.MOV.U32 R26, RZ, RZ, RZ ;  /* 0x000000ffff1a0224 */ /* 0x000fe200078e00ff */
[----:B------:R-:W-:Y:S01]  /*10a0*/  @P0 MOV R27, R0 ;  /* 0x00000000001b0202 */ /* 0x000fe20000000f00 */
[----:B------:R-:W-:Y:S06]  /*10b0*/  BRA `(.L_x_18) ;  /* 0x0000000000147947 */ /* 0x000fec0003800000 */
.L_x_20:
[----:B------:R-:W-:Y:S01]  /*10c0*/  LOP3.LUT R27, R13, 0x80000, RZ, 0xfc, !PT ;  /* 0x000800000d1b7812 */ /* 0x000fe200078efcff */
[----:B------:R-:W-:Y:S01]  /*10d0*/  IMAD.MOV.U32 R26, RZ, RZ, R12 ;  /* 0x000000ffff1a7224 */ /* 0x000fe200078e000c */
[----:B------:R-:W-:Y:S06]  /*10e0*/  BRA `(.L_x_18) ;  /* 0x0000000000087947 */ /* 0x000fec0003800000 */
.L_x_19:
[----:B------:R-:W-:Y:S01]  /*10f0*/  LOP3.LUT R27, R15, 0x80000, RZ, 0xfc, !PT ;  /* 0x000800000f1b7812 */ /* 0x000fe200078efcff */
[----:B------:R-:W-:-:S07]  /*1100*/  IMAD.MOV.U32 R26, RZ, RZ, R14 ;  /* 0x000000ffff1a7224 */ /* 0x000fce00078e000e */
.L_x_18:
[----:B------:R-:W-:Y:S05]  /*1110*/  BSYNC.RECONVERGENT B3 ;  /* 0x0000000000037941 */ /* 0x000fea0003800200 */
.L_x_16:
[----:B------:R-:W-:Y:S02]  /*1120*/  IMAD.MOV.U32 R2, RZ, RZ, R3 ;  /* 0x000000ffff027224 */ /* 0x000fe400078e0003 */
[----:B------:R-:W-:Y:S02]  /*1130*/  IMAD.MOV.U32 R3, RZ, RZ, 0x0 ;  /* 0x00000000ff037424 */ /* 0x000fe400078e00ff */
[----:B------:R-:W-:Y:S02]  /*1140*/  IMAD.MOV.U32 R10, RZ, RZ, R26 ;  /* 0x000000ffff0a7224 */ /* 0x000fe400078e001a */
[----:B------:R-:W-:Y:S01]  /*1150*/  IMAD.MOV.U32 R11, RZ, RZ, R27 ;  /* 0x000000ffff0b7224 */ /* 0x000fe200078e001b */
[----:B------:R-:W-:Y:S06]  /*1160*/  RET.REL.NODEC R2 `(_Z7leibnizPdii) ;  /* 0xffffffec02a47950 */ /* 0x000fec0003c3ffff */
.L_x_21:
[----:B------:R-:W-:-:S00]  /*1170*/  BRA `(.L_x_21) ;  /* 0xfffffffc00fc7947 */ /* 0x000fc0000383ffff */
[----:B------:R-:W-:-:S00]  /*1180*/  NOP ;  /* 0x0000000000007918 */ /* 0x000fc00000000000 */
[----:B------:R-:W-:-:S00]  /*1190*/  NOP ;  /* 0x0000000000007918 */ /* 0x000fc00000000000 */
[----:B------:R-:W-:-:S00]  /*11a0*/  NOP ;  /* 0x0000000000007918 */ /* 0x000fc00000000000 */
[----:B------:R-:W-:-:S00]  /*11b0*/  NOP ;  /* 0x0000000000007918 */ /* 0x000fc00000000000 */
[----:B------:R-:W-:-:S00]  /*11c0*/  NOP ;  /* 0x0000000000007918 */ /* 0x000fc00000000000 */
[----:B------:R-:W-:-:S00]  /*11d0*/  NOP ;  /* 0x0000000000007918 */ /* 0x000fc00000000000 */
[----:B------:R-:W-:-:S00]  /*11e0*/  NOP ;  /* 0x0000000000007918 */ /* 0x000fc00000000000 */
[----:B------:R-:W-:-:S00]  /*11f0*/  NOP ;  /* 0x0000000000007918 */ /* 0x000fc00000000000 */
.L_x_22:


//--------------------- .nv.shared.reserved.0     --------------------------
	.section	.nv.shared.reserved.0,"aw",@nobits
	.weak		__nv_reservedSMEM_offset_0_alias
	.size		__nv_reservedSMEM_offset_0_alias, 0, 64
	.other		__nv_reservedSMEM_offset_0_alias,@"STO_CUDA_RESERVED_SHARED STV_DEFAULT"
__nv_reservedSMEM_offset_0_alias:
	.zero		0
	.zero		64


//--------------------- .nv.constant0._Z7leibnizPdii --------------------------
	.section	.nv.constant0._Z7leibnizPdii,"a",@progbits
	.sectionflags	@""
	.align	4
.nv.constant0._Z7leibnizPdii:
	.zero		912


//--------------------- SYMBOLS --------------------------

	.type		.nv.reservedSmem.offset0,@object
	.size		.nv.reservedSmem.offset0,0x4
